//
// Generated by NVIDIA NVVM Compiler
//
// Compiler Build ID: CL-36424714
// Cuda compilation tools, release 13.0, V13.0.88
// Based on NVVM 20.0.0
//

.version 9.0
.target sm_100
.address_size 64

	// .globl	_Z3ExpPfS_

.visible .entry _Z3ExpPfS_(
	.param .u64 .ptr .align 1 _Z3ExpPfS__param_0,
	.param .u64 .ptr .align 1 _Z3ExpPfS__param_1
)
{
	.reg .b32 	%r<4>;
	.reg .b32 	%f<14>;
	.reg .b64 	%rd<8>;

	ld.param.u64 	%rd1, [_Z3ExpPfS__param_0];
	ld.param.u64 	%rd2, [_Z3ExpPfS__param_1];
	cvta.to.global.u64 	%rd3, %rd1;
	cvta.to.global.u64 	%rd4, %rd2;
	mov.u32 	%r1, %tid.x;
	mul.wide.u32 	%rd5, %r1, 4;
	add.s64 	%rd6, %rd4, %rd5;
	ld.global.f32 	%f1, [%rd6];
	fma.rn.f32 	%f2, %f1, 0f3BBB989D, 0f3F000000;
	cvt.sat.f32.f32 	%f3, %f2;
	mov.f32 	%f4, 0f4B400001;
	mov.f32 	%f5, 0f437C0000;
	fma.rm.f32 	%f6, %f3, %f5, %f4;
	add.f32 	%f7, %f6, 0fCB40007F;
	neg.f32 	%f8, %f7;
	fma.rn.f32 	%f9, %f1, 0f3FB8AA3B, %f8;
	fma.rn.f32 	%f10, %f1, 0f32A57060, %f9;
	mov.b32 	%r2, %f6;
	shl.b32 	%r3, %r2, 23;
	mov.b32 	%f11, %r3;
	ex2.approx.ftz.f32 	%f12, %f10;
	mul.f32 	%f13, %f12, %f11;
	add.s64 	%rd7, %rd3, %rd5;
	st.global.f32 	[%rd7], %f13;
	ret;

}
	// .globl	_Z5DividPfS_
.visible .entry _Z5DividPfS_(
	.param .u64 .ptr .align 1 _Z5DividPfS__param_0,
	.param .u64 .ptr .align 1 _Z5DividPfS__param_1
)
{
	.reg .b32 	%r<2>;
	.reg .b32 	%f<4>;
	.reg .b64 	%rd<7>;

	ld.param.u64 	%rd1, [_Z5DividPfS__param_0];
	ld.param.u64 	%rd2, [_Z5DividPfS__param_1];
	cvta.to.global.u64 	%rd3, %rd2;
	cvta.to.global.u64 	%rd4, %rd1;
	mov.u32 	%r1, %tid.x;
	mul.wide.u32 	%rd5, %r1, 4;
	add.s64 	%rd6, %rd4, %rd5;
	ld.global.f32 	%f1, [%rd6];
	ld.global.f32 	%f2, [%rd3];
	div.rn.f32 	%f3, %f1, %f2;
	st.global.f32 	[%rd6], %f3;
	ret;

}
	// .globl	_Z3SumPfS_
.visible .entry _Z3SumPfS_(
	.param .u64 .ptr .align 1 _Z3SumPfS__param_0,
	.param .u64 .ptr .align 1 _Z3SumPfS__param_1
)
{
	.reg .b32 	%r<2>;
	.reg .b32 	%f<3>;
	.reg .b64 	%rd<7>;

	ld.param.u64 	%rd1, [_Z3SumPfS__param_0];
	ld.param.u64 	%rd2, [_Z3SumPfS__param_1];
	cvta.to.global.u64 	%rd3, %rd2;
	cvta.to.global.u64 	%rd4, %rd1;
	mov.u32 	%r1, %tid.x;
	mul.wide.u32 	%rd5, %r1, 4;
	add.s64 	%rd6, %rd4, %rd5;
	ld.global.f32 	%f1, [%rd6];
	atom.global.add.f32 	%f2, [%rd3], %f1;
	ret;

}


// ===== COMPILED SASS (sm_100) =====

	.target	sm_100

	.elftype	@"ET_EXEC"


//--------------------- .note.nv.tkinfo           --------------------------
	.section	.note.nv.tkinfo,"",@"SHT_NOTE"
	.sectionflags	@"SHF_NOTE_NV_TKINFO"
	.tkinfo
        /*0018*/ 	.word	0x00000002
        /*0030*/ 	.string	""
        /*0030*/ 	.string	"ptxas"
        /*0030*/ 	.string	"Cuda compilation tools, release 13.0, V13.0.88"
        /*0030*/ 	.string	"Build cuda_13.0.r13.0/compiler.36424714_0"
        /*0030*/ 	.string	"-arch sm_100 -m 64 "



//--------------------- .note.nv.cuinfo           --------------------------
	.section	.note.nv.cuinfo,"",@"SHT_NOTE"
	.sectionflags	@"SHF_NOTE_NV_CUINFO"
        /*0018*/ 	.short	0x0002
        /*001a*/ 	.short	0x0064
        /*001c*/ 	.short	0x0082
	.zero		2


//--------------------- .nv.info                  --------------------------
	.section	.nv.info,"",@"SHT_CUDA_INFO"
	.align	4


	//----- nvinfo : EIATTR_REGCOUNT
	.align		4
        /*0000*/ 	.byte	0x04, 0x2f
        /*0002*/ 	.short	(.L_1 - .L_0)
	.align		4
.L_0:
        /*0004*/ 	.word	index@(_Z3ExpPfS_)
        /*0008*/ 	.word	0x0000000c


	//----- nvinfo : EIATTR_FRAME_SIZE
	.align		4
.L_1:
        /*000c*/ 	.byte	0x04, 0x11
        /*000e*/ 	.short	(.L_3 - .L_2)
	.align		4
.L_2:
        /*0010*/ 	.word	index@(_Z3ExpPfS_)
        /*0014*/ 	.word	0x00000000


	//----- nvinfo : EIATTR_REGCOUNT
	.align		4
.L_3:
        /*0018*/ 	.byte	0x04, 0x2f
        /*001a*/ 	.short	(.L_5 - .L_4)
	.align		4
.L_4:
        /*001c*/ 	.word	index@(_Z5DividPfS_)
        /*0020*/ 	.word	0x00000010


	//----- nvinfo : EIATTR_FRAME_SIZE
	.align		4
.L_5:
        /*0024*/ 	.byte	0x04, 0x11
        /*0026*/ 	.short	(.L_7 - .L_6)
	.align		4
.L_6:
        /*0028*/ 	.word	index@($__internal_0_$__cuda_sm3x_div_rn_noftz_f32_slowpath)
        /*002c*/ 	.word	0x00000000


	//----- nvinfo : EIATTR_FRAME_SIZE
	.align		4
.L_7:
        /*0030*/ 	.byte	0x04, 0x11
        /*0032*/ 	.short	(.L_9 - .L_8)
	.align		4
.L_8:
        /*0034*/ 	.word	index@(_Z5DividPfS_)
        /*0038*/ 	.word	0x00000000


	//----- nvinfo : EIATTR_REGCOUNT
	.align		4
.L_9:
        /*003c*/ 	.byte	0x04, 0x2f
        /*003e*/ 	.short	(.L_11 - .L_10)
	.align		4
.L_10:
        /*0040*/ 	.word	index@(_Z3SumPfS_)
        /*0044*/ 	.word	0x00000008


	//----- nvinfo : EIATTR_FRAME_SIZE
	.align		4
.L_11:
        /*0048*/ 	.byte	0x04, 0x11
        /*004a*/ 	.short	(.L_13 - .L_12)
	.align		4
.L_12:
        /*004c*/ 	.word	index@(_Z3SumPfS_)
        /*0050*/ 	.word	0x00000000


	//----- nvinfo : EIATTR_MIN_STACK_SIZE
	.align		4
.L_13:
        /*0054*/ 	.byte	0x04, 0x12
        /*0056*/ 	.short	(.L_15 - .L_14)
	.align		4
.L_14:
        /*0058*/ 	.word	index@(_Z3SumPfS_)
        /*005c*/ 	.word	0x00000000


	//----- nvinfo : EIATTR_MIN_STACK_SIZE
	.align		4
.L_15:
        /*0060*/ 	.byte	0x04, 0x12
        /*0062*/ 	.short	(.L_17 - .L_16)
	.align		4
.L_16:
        /*0064*/ 	.word	index@(_Z5DividPfS_)
        /*0068*/ 	.word	0x00000000


	//----- nvinfo : EIATTR_MIN_STACK_SIZE
	.align		4
.L_17:
        /*006c*/ 	.byte	0x04, 0x12
        /*006e*/ 	.short	(.L_19 - .L_18)
	.align		4
.L_18:
        /*0070*/ 	.word	index@(_Z3ExpPfS_)
        /*0074*/ 	.word	0x00000000
.L_19:


//--------------------- .nv.compat                --------------------------
	.section	.nv.compat,"",@"SHT_CUDA_COMPAT_INFO"
	.align	4
        /*0000*/ 	.byte	0x02, 0x09, 0x00, 0x00, 0x02, 0x02, 0x01, 0x00, 0x02, 0x05, 0x05, 0x00, 0x03, 0x07, 0x01, 0x01
        /*0010*/ 	.byte	0x02, 0x03, 0x00, 0x00, 0x02, 0x06, 0x01, 0x00, 0x04, 0x0b, 0x08, 0x00, 0x01, 0x00, 0x00, 0x00
        /*0020*/ 	.byte	0x00, 0x00, 0x00, 0x00


//--------------------- .nv.info._Z3SumPfS_       --------------------------
	.section	.nv.info._Z3SumPfS_,"",@"SHT_CUDA_INFO"
	.sectionflags	@""
	.align	4


	//----- nvinfo : EIATTR_CUDA_API_VERSION
	.align		4
        /*0000*/ 	.byte	0x04, 0x37
        /*0002*/ 	.short	(.L_21 - .L_20)
.L_20:
        /*0004*/ 	.word	0x00000082


	//----- nvinfo : EIATTR_KPARAM_INFO
	.align		4
.L_21:
        /*0008*/ 	.byte	0x04, 0x17
        /*000a*/ 	.short	(.L_23 - .L_22)
.L_22:
        /*000c*/ 	.word	0x00000000
        /*0010*/ 	.short	0x0001
        /*0012*/ 	.short	0x0008
        /*0014*/ 	.byte	0x00, 0xf5, 0x21, 0x00


	//----- nvinfo : EIATTR_KPARAM_INFO
	.align		4
.L_23:
        /*0018*/ 	.byte	0x04, 0x17
        /*001a*/ 	.short	(.L_25 - .L_24)
.L_24:
        /*001c*/ 	.word	0x00000000
        /*0020*/ 	.short	0x0000
        /*0022*/ 	.short	0x0000
        /*0024*/ 	.byte	0x00, 0xf5, 0x21, 0x00


	//----- nvinfo : EIATTR_SPARSE_MMA_MASK
	.align		4
.L_25:
        /*0028*/ 	.byte	0x03, 0x50
        /*002a*/ 	.short	0x0000


	//----- nvinfo : EIATTR_MAXREG_COUNT
	.align		4
        /*002c*/ 	.byte	0x03, 0x1b
        /*002e*/ 	.short	0x00ff


	//----- nvinfo : EIATTR_MERCURY_ISA_VERSION
	.align		4
        /*0030*/ 	.byte	0x03, 0x5f
        /*0032*/ 	.short	0x0101


	//----- nvinfo : EIATTR_VRC_CTA_INIT_COUNT
	.align		4
        /*0034*/ 	.byte	0x02, 0x4a
	.zero		1
	.zero		1


	//----- nvinfo : EIATTR_EXIT_INSTR_OFFSETS
	.align		4
        /*0038*/ 	.byte	0x04, 0x1c
        /*003a*/ 	.short	(.L_27 - .L_26)


	//   ....[0]....
.L_26:
        /*003c*/ 	.word	0x00000080


	//----- nvinfo : EIATTR_CBANK_PARAM_SIZE
	.align		4
.L_27:
        /*0040*/ 	.byte	0x03, 0x19
        /*0042*/ 	.short	0x0010


	//----- nvinfo : EIATTR_PARAM_CBANK
	.align		4
        /*0044*/ 	.byte	0x04, 0x0a
        /*0046*/ 	.short	(.L_29 - .L_28)
	.align		4
.L_28:
        /*0048*/ 	.word	index@(.nv.constant0._Z3SumPfS_)
        /*004c*/ 	.short	0x0380
        /*004e*/ 	.short	0x0010


	//----- nvinfo : EIATTR_SW_WAR
	.align		4
.L_29:
        /*0050*/ 	.byte	0x04, 0x36
        /*0052*/ 	.short	(.L_31 - .L_30)
.L_30:
        /*0054*/ 	.word	0x00000008
.L_31:


//--------------------- .nv.info._Z5DividPfS_     --------------------------
	.section	.nv.info._Z5DividPfS_,"",@"SHT_CUDA_INFO"
	.sectionflags	@""
	.align	4


	//----- nvinfo : EIATTR_CUDA_API_VERSION
	.align		4
        /*0000*/ 	.byte	0x04, 0x37
        /*0002*/ 	.short	(.L_33 - .L_32)
.L_32:
        /*0004*/ 	.word	0x00000082


	//----- nvinfo : EIATTR_KPARAM_INFO
	.align		4
.L_33:
        /*0008*/ 	.byte	0x04, 0x17
        /*000a*/ 	.short	(.L_35 - .L_34)
.L_34:
        /*000c*/ 	.word	0x00000000
        /*0010*/ 	.short	0x0001
        /*0012*/ 	.short	0x0008
        /*0014*/ 	.byte	0x00, 0xf5, 0x21, 0x00


	//----- nvinfo : EIATTR_KPARAM_INFO
	.align		4
.L_35:
        /*0018*/ 	.byte	0x04, 0x17
        /*001a*/ 	.short	(.L_37 - .L_36)
.L_36:
        /*001c*/ 	.word	0x00000000
        /*0020*/ 	.short	0x0000
        /*0022*/ 	.short	0x0000
        /*0024*/ 	.byte	0x00, 0xf5, 0x21, 0x00


	//----- nvinfo : EIATTR_SPARSE_MMA_MASK
	.align		4
.L_37:
        /*0028*/ 	.byte	0x03, 0x50
        /*002a*/ 	.short	0x0000


	//----- nvinfo : EIATTR_MAXREG_COUNT
	.align		4
        /*002c*/ 	.byte	0x03, 0x1b
        /*002e*/ 	.short	0x00ff


	//----- nvinfo : EIATTR_MERCURY_ISA_VERSION
	.align		4
        /*0030*/ 	.byte	0x03, 0x5f
        /*0032*/ 	.short	0x0101


	//----- nvinfo : EIATTR_VRC_CTA_INIT_COUNT
	.align		4
        /*0034*/ 	.byte	0x02, 0x4a
	.zero		1
	.zero		1


	//----- nvinfo : EIATTR_EXIT_INSTR_OFFSETS
	.align		4
        /*0038*/ 	.byte	0x04, 0x1c
        /*003a*/ 	.short	(.L_39 - .L_38)


	//   ....[0]....
.L_38:
        /*003c*/ 	.word	0x00000160


	//----- nvinfo : EIATTR_CRS_STACK_SIZE
	.align		4
.L_39:
        /*0040*/ 	.byte	0x04, 0x1e
        /*0042*/ 	.short	(.L_41 - .L_40)
.L_40:
        /*0044*/ 	.word	0x00000000


	//----- nvinfo : EIATTR_CBANK_PARAM_SIZE
	.align		4
.L_41:
        /*0048*/ 	.byte	0x03, 0x19
        /*004a*/ 	.short	0x0010


	//----- nvinfo : EIATTR_PARAM_CBANK
	.align		4
        /*004c*/ 	.byte	0x04, 0x0a
        /*004e*/ 	.short	(.L_43 - .L_42)
	.align		4
.L_42:
        /*0050*/ 	.word	index@(.nv.constant0._Z5DividPfS_)
        /*0054*/ 	.short	0x0380
        /*0056*/ 	.short	0x0010


	//----- nvinfo : EIATTR_SW_WAR
	.align		4
.L_43:
        /*0058*/ 	.byte	0x04, 0x36
        /*005a*/ 	.short	(.L_45 - .L_44)
.L_44:
        /*005c*/ 	.word	0x00000008
.L_45:


//--------------------- .nv.info._Z3ExpPfS_       --------------------------
	.section	.nv.info._Z3ExpPfS_,"",@"SHT_CUDA_INFO"
	.sectionflags	@""
	.align	4


	//----- nvinfo : EIATTR_CUDA_API_VERSION
	.align		4
        /*0000*/ 	.byte	0x04, 0x37
        /*0002*/ 	.short	(.L_47 - .L_46)
.L_46:
        /*0004*/ 	.word	0x00000082


	//----- nvinfo : EIATTR_KPARAM_INFO
	.align		4
.L_47:
        /*0008*/ 	.byte	0x04, 0x17
        /*000a*/ 	.short	(.L_49 - .L_48)
.L_48:
        /*000c*/ 	.word	0x00000000
        /*0010*/ 	.short	0x0001
        /*0012*/ 	.short	0x0008
        /*0014*/ 	.byte	0x00, 0xf5, 0x21, 0x00


	//----- nvinfo : EIATTR_KPARAM_INFO
	.align		4
.L_49:
        /*0018*/ 	.byte	0x04, 0x17
        /*001a*/ 	.short	(.L_51 - .L_50)
.L_50:
        /*001c*/ 	.word	0x00000000
        /*0020*/ 	.short	0x0000
        /*0022*/ 	.short	0x0000
        /*0024*/ 	.byte	0x00, 0xf5, 0x21, 0x00


	//----- nvinfo : EIATTR_SPARSE_MMA_MASK
	.align		4
.L_51:
        /*0028*/ 	.byte	0x03, 0x50
        /*002a*/ 	.short	0x0000


	//----- nvinfo : EIATTR_MAXREG_COUNT
	.align		4
        /*002c*/ 	.byte	0x03, 0x1b
        /*002e*/ 	.short	0x00ff


	//----- nvinfo : EIATTR_MERCURY_ISA_VERSION
	.align		4
        /*0030*/ 	.byte	0x03, 0x5f
        /*0032*/ 	.short	0x0101


	//----- nvinfo : EIATTR_VRC_CTA_INIT_COUNT
	.align		4
        /*0034*/ 	.byte	0x02, 0x4a
	.zero		1
	.zero		1


	//----- nvinfo : EIATTR_EXIT_INSTR_OFFSETS
	.align		4
        /*0038*/ 	.byte	0x04, 0x1c
        /*003a*/ 	.short	(.L_53 - .L_52)


	//   ....[0]....
.L_52:
        /*003c*/ 	.word	0x00000130


	//----- nvinfo : EIATTR_CBANK_PARAM_SIZE
	.align		4
.L_53:
        /*0040*/ 	.byte	0x03, 0x19
        /*0042*/ 	.short	0x0010


	//----- nvinfo : EIATTR_PARAM_CBANK
	.align		4
        /*0044*/ 	.byte	0x04, 0x0a
        /*0046*/ 	.short	(.L_55 - .L_54)
	.align		4
.L_54:
        /*0048*/ 	.word	index@(.nv.constant0._Z3ExpPfS_)
        /*004c*/ 	.short	0x0380
        /*004e*/ 	.short	0x0010


	//----- nvinfo : EIATTR_SW_WAR
	.align		4
.L_55:
        /*0050*/ 	.byte	0x04, 0x36
        /*0052*/ 	.short	(.L_57 - .L_56)
.L_56:
        /*0054*/ 	.word	0x00000008
.L_57:


//--------------------- .nv.callgraph             --------------------------
	.section	.nv.callgraph,"",@"SHT_CUDA_CALLGRAPH"
	.align	4
	.sectionentsize	8
	.align		4
        /*0000*/ 	.word	0x00000000
	.align		4
        /*0004*/ 	.word	0xffffffff
	.align		4
        /*0008*/ 	.word	0x00000000
	.align		4
        /*000c*/ 	.word	0xfffffffe
	.align		4
        /*0010*/ 	.word	0x00000000
	.align		4
        /*0014*/ 	.word	0xfffffffd
	.align		4
        /*0018*/ 	.word	0x00000000
	.align		4
        /*001c*/ 	.word	0xfffffffc


//--------------------- .text._Z3SumPfS_          --------------------------
	.section	.text._Z3SumPfS_,"ax",@progbits
	.align	128
        .global         _Z3SumPfS_
        .type           _Z3SumPfS_,@function
        .size           _Z3SumPfS_,(.L_x_17 - _Z3SumPfS_)
        .other          _Z3SumPfS_,@"STO_CUDA_ENTRY STV_DEFAULT"
_Z3SumPfS_:
.text._Z3SumPfS_:
[----:B------:R-:W-:Y:S01]  /*0000*/  LDC R1, c[0x0][0x37c] ;  /* 0x0000df00ff017b82 */ /* 0x000fe20000000800 */
[----:B------:R-:W0:Y:S07]  /*0010*/  S2R R5, SR_TID.X ;  /* 0x0000000000057919 */ /* 0x000e2e0000002100 */
[----:B------:R-:W0:Y:S01]  /*0020*/  LDC.64 R2, c[0x0][0x380] ;  /* 0x0000e000ff027b82 */ /* 0x000e220000000a00 */
[----:B------:R-:W1:Y:S01]  /*0030*/  LDCU.64 UR4, c[0x0][0x358] ;  /* 0x00006b00ff0477ac */ /* 0x000e620008000a00 */
[----:B0-----:R-:W-:-:S06]  /*0040*/  IMAD.WIDE.U32 R2, R5, 0x4, R2 ;  /* 0x0000000405027825 */ /* 0x001fcc00078e0002 */
[----:B-1----:R-:W2:Y:S01]  /*0050*/  LDG.E R3, desc[UR4][R2.64] ;  /* 0x0000000402037981 */ /* 0x002ea2000c1e1900 */
[----:B------:R-:W2:Y:S03]  /*0060*/  LDC.64 R4, c[0x0][0x388] ;  /* 0x0000e200ff047b82 */ /* 0x000ea60000000a00 */
[----:B--2---:R-:W-:Y:S01]  /*0070*/  REDG.E.ADD.F32.FTZ.RN.STRONG.GPU desc[UR4][R4.64], R3 ;  /* 0x00000003040079a6 */ /* 0x004fe2000c12f304 */
[----:B------:R-:W-:Y:S05]  /*0080*/  EXIT ;  /* 0x000000000000794d */ /* 0x000fea0003800000 */
.L_x_0:
[----:B------:R-:W-:-:S00]  /*0090*/  BRA `(.L_x_0) ;  /* 0xfffffffc00fc7947 */ /* 0x000fc0000383ffff */
[----:B------:R-:W-:-:S00]  /*00a0*/  NOP ;  /* 0x0000000000007918 */ /* 0x000fc00000000000 */
        /* <DEDUP_REMOVED lines=13> */
.L_x_17:


//--------------------- .text._Z5DividPfS_        --------------------------
	.section	.text._Z5DividPfS_,"ax",@progbits
	.align	128
        .global         _Z5DividPfS_
        .type           _Z5DividPfS_,@function
        .size           _Z5DividPfS_,(.L_x_16 - _Z5DividPfS_)
        .other          _Z5DividPfS_,@"STO_CUDA_ENTRY STV_DEFAULT"
_Z5DividPfS_:
.text._Z5DividPfS_:
[----:B------:R-:W-:Y:S08]  /*0000*/  LDC R1, c[0x0][0x37c] ;  /* 0x0000df00ff017b82 */ /* 0x000ff00000000800 */
[----:B------:R-:W0:Y:S01]  /*0010*/  LDC.64 R2, c[0x0][0x388] ;  /* 0x0000e200ff027b82 */ /* 0x000e220000000a00 */
[----:B------:R-:W1:Y:S01]  /*0020*/  S2R R7, SR_TID.X ;  /* 0x0000000000077919 */ /* 0x000e620000002100 */
[----:B------:R-:W0:Y:S06]  /*0030*/  LDCU.64 UR4, c[0x0][0x358] ;  /* 0x00006b00ff0477ac */ /* 0x000e2c0008000a00 */
[----:B------:R-:W1:Y:S01]  /*0040*/  LDC.64 R4, c[0x0][0x380] ;  /* 0x0000e000ff047b82 */ /* 0x000e620000000a00 */
[----:B0-----:R-:W2:Y:S01]  /*0050*/  LDG.E R3, desc[UR4][R2.64] ;  /* 0x0000000402037981 */ /* 0x001ea2000c1e1900 */
[----:B-1----:R-:W-:-:S05]  /*0060*/  IMAD.WIDE.U32 R4, R7, 0x4, R4 ;  /* 0x0000000407047825 */ /* 0x002fca00078e0004 */
[----:B------:R-:W3:Y:S01]  /*0070*/  LDG.E R0, desc[UR4][R4.64] ;  /* 0x0000000404007981 */ /* 0x000ee2000c1e1900 */
[----:B------:R-:W-:Y:S01]  /*0080*/  BSSY.RECONVERGENT B0, `(.L_x_1) ;  /* 0x000000c000007945 */ /* 0x000fe20003800200 */
[----:B--2---:R-:W0:Y:S08]  /*0090*/  MUFU.RCP R6, R3 ;  /* 0x0000000300067308 */ /* 0x004e300000001000 */
[----:B---3--:R-:W1:Y:S01]  /*00a0*/  FCHK P0, R0, R3 ;  /* 0x0000000300007302 */ /* 0x008e620000000000 */
[----:B0-----:R-:W-:-:S04]  /*00b0*/  FFMA R7, -R3, R6, 1 ;  /* 0x3f80000003077423 */ /* 0x001fc80000000106 */
[----:B------:R-:W-:-:S04]  /*00c0*/  FFMA R7, R6, R7, R6 ;  /* 0x0000000706077223 */ /* 0x000fc80000000006 */
[----:B------:R-:W-:-:S04]  /*00d0*/  FFMA R6, R0, R7, RZ ;  /* 0x0000000700067223 */ /* 0x000fc800000000ff */
[----:B------:R-:W-:-:S04]  /*00e0*/  FFMA R8, -R3, R6, R0 ;  /* 0x0000000603087223 */ /* 0x000fc80000000100 */
[----:B------:R-:W-:Y:S01]  /*00f0*/  FFMA R7, R7, R8, R6 ;  /* 0x0000000807077223 */ /* 0x000fe20000000006 */
[----:B-1----:R-:W-:Y:S06]  /*0100*/  @!P0 BRA `(.L_x_2) ;  /* 0x00000000000c8947 */ /* 0x002fec0003800000 */
[----:B------:R-:W-:-:S07]  /*0110*/  MOV R2, 0x130 ;  /* 0x0000013000027802 */ /* 0x000fce0000000f00 */
[----:B------:R-:W-:Y:S05]  /*0120*/  CALL.REL.NOINC `($__internal_0_$__cuda_sm3x_div_rn_noftz_f32_slowpath) ;  /* 0x0000000000107944 */ /* 0x000fea0003c00000 */
[----:B------:R-:W-:-:S07]  /*0130*/  IMAD.MOV.U32 R7, RZ, RZ, R0 ;  /* 0x000000ffff077224 */ /* 0x000fce00078e0000 */
.L_x_2:
[----:B------:R-:W-:Y:S05]  /*0140*/  BSYNC.RECONVERGENT B0 ;  /* 0x0000000000007941 */ /* 0x000fea0003800200 */
.L_x_1:
[----:B------:R-:W-:Y:S01]  /*0150*/  STG.E desc[UR4][R4.64], R7 ;  /* 0x0000000704007986 */ /* 0x000fe2000c101904 */
[----:B------:R-:W-:Y:S05]  /*0160*/  EXIT ;  /* 0x000000000000794d */ /* 0x000fea0003800000 */
        .weak           $__internal_0_$__cuda_sm3x_div_rn_noftz_f32_slowpath
        .type           $__internal_0_$__cuda_sm3x_div_rn_noftz_f32_slowpath,@function
        .size           $__internal_0_$__cuda_sm3x_div_rn_noftz_f32_slowpath,(.L_x_16 - $__internal_0_$__cuda_sm3x_div_rn_noftz_f32_slowpath)
$__internal_0_$__cuda_sm3x_div_rn_noftz_f32_slowpath:
[--C-:B------:R-:W-:Y:S01]  /*0170*/  SHF.R.U32.HI R7, RZ, 0x17, R3.reuse ;  /* 0x00000017ff077819 */ /* 0x100fe20000011603 */
[----:B------:R-:W-:Y:S01]  /*0180*/  BSSY.RECONVERGENT B1, `(.L_x_3) ;  /* 0x0000064000017945 */ /* 0x000fe20003800200 */
[--C-:B------:R-:W-:Y:S01]  /*0190*/  SHF.R.U32.HI R6, RZ, 0x17, R0.reuse ;  /* 0x00000017ff067819 */ /* 0x100fe20000011600 */
[----:B------:R-:W-:Y:S01]  /*01a0*/  IMAD.MOV.U32 R8, RZ, RZ, R0 ;  /* 0x000000ffff087224 */ /* 0x000fe200078e0000 */
[----:B------:R-:W-:Y:S01]  /*01b0*/  LOP3.LUT R7, R7, 0xff, RZ, 0xc0, !PT ;  /* 0x000000ff07077812 */ /* 0x000fe200078ec0ff */
[----:B------:R-:W-:Y:S01]  /*01c0*/  IMAD.MOV.U32 R9, RZ, RZ, R3 ;  /* 0x000000ffff097224 */ /* 0x000fe200078e0003 */
[----:B------:R-:W-:-:S03]  /*01d0*/  LOP3.LUT R6, R6, 0xff, RZ, 0xc0, !PT ;  /* 0x000000ff06067812 */ /* 0x000fc600078ec0ff */
[----:B------:R-:W-:Y:S02]  /*01e0*/  VIADD R12, R7, 0xffffffff ;  /* 0xffffffff070c7836 */ /* 0x000fe40000000000 */
[----:B------:R-:W-:-:S03]  /*01f0*/  VIADD R11, R6, 0xffffffff ;  /* 0xffffffff060b7836 */ /* 0x000fc60000000000 */
[----:B------:R-:W-:-:S04]  /*0200*/  ISETP.GT.U32.AND P0, PT, R12, 0xfd, PT ;  /* 0x000000fd0c00780c */ /* 0x000fc80003f04070 */
[----:B------:R-:W-:-:S13]  /*0210*/  ISETP.GT.U32.OR P0, PT, R11, 0xfd, P0 ;  /* 0x000000fd0b00780c */ /* 0x000fda0000704470 */
[----:B------:R-:W-:Y:S01]  /*0220*/  @!P0 IMAD.MOV.U32 R10, RZ, RZ, RZ ;  /* 0x000000ffff0a8224 */ /* 0x000fe200078e00ff */
[----:B------:R-:W-:Y:S06]  /*0230*/  @!P0 BRA `(.L_x_4) ;  /* 0x00000000005c8947 */ /* 0x000fec0003800000 */
[----:B------:R-:W-:Y:S02]  /*0240*/  FSETP.GTU.FTZ.AND P0, PT, |R0|, +INF , PT ;  /* 0x7f8000000000780b */ /* 0x000fe40003f1c200 */
[----:B------:R-:W-:-:S04]  /*0250*/  FSETP.GTU.FTZ.AND P1, PT, |R3|, +INF , PT ;  /* 0x7f8000000300780b */ /* 0x000fc80003f3c200 */
[----:B------:R-:W-:-:S13]  /*0260*/  PLOP3.LUT P0, PT, P0, P1, PT, 0xf8, 0x8f ;  /* 0x00000000008f781c */ /* 0x000fda0000703f70 */
[----:B------:R-:W-:Y:S05]  /*0270*/  @P0 BRA `(.L_x_5) ;  /* 0x00000004004c0947 */ /* 0x000fea0003800000 */
[----:B------:R-:W-:-:S13]  /*0280*/  LOP3.LUT P0, RZ, R9, 0x7fffffff, R8, 0xc8, !PT ;  /* 0x7fffffff09ff7812 */ /* 0x000fda000780c808 */
[----:B------:R-:W-:Y:S05]  /*0290*/  @!P0 BRA `(.L_x_6) ;  /* 0x00000004003c8947 */ /* 0x000fea0003800000 */
[C---:B------:R-:W-:Y:S02]  /*02a0*/  FSETP.NEU.FTZ.AND P2, PT, |R0|.reuse, +INF , PT ;  /* 0x7f8000000000780b */ /* 0x040fe40003f5d200 */
[----:B------:R-:W-:Y:S02]  /*02b0*/  FSETP.NEU.FTZ.AND P1, PT, |R3|, +INF , PT ;  /* 0x7f8000000300780b */ /* 0x000fe40003f3d200 */
[----:B------:R-:W-:-:S11]  /*02c0*/  FSETP.NEU.FTZ.AND P0, PT, |R0|, +INF , PT ;  /* 0x7f8000000000780b */ /* 0x000fd60003f1d200 */
[----:B------:R-:W-:Y:S05]  /*02d0*/  @!P1 BRA !P2, `(.L_x_6) ;  /* 0x00000004002c9947 */ /* 0x000fea0005000000 */
[----:B------:R-:W-:-:S04]  /*02e0*/  LOP3.LUT P2, RZ, R8, 0x7fffffff, RZ, 0xc0, !PT ;  /* 0x7fffffff08ff7812 */ /* 0x000fc8000784c0ff */
[----:B------:R-:W-:-:S13]  /*02f0*/  PLOP3.LUT P1, PT, P1, P2, PT, 0x2f, 0xf2 ;  /* 0x0000000000f2781c */ /* 0x000fda0000f24577 */
[----:B------:R-:W-:Y:S05]  /*0300*/  @P1 BRA `(.L_x_7) ;  /* 0x0000000400181947 */ /* 0x000fea0003800000 */
[----:B------:R-:W-:-:S04]  /*0310*/  LOP3.LUT P1, RZ, R9, 0x7fffffff, RZ, 0xc0, !PT ;  /* 0x7fffffff09ff7812 */ /* 0x000fc8000782c0ff */
[----:B------:R-:W-:-:S13]  /*0320*/  PLOP3.LUT P0, PT, P0, P1, PT, 0x2f, 0xf2 ;  /* 0x0000000000f2781c */ /* 0x000fda0000702577 */
[----:B------:R-:W-:Y:S05]  /*0330*/  @P0 BRA `(.L_x_8) ;  /* 0x0000000400000947 */ /* 0x000fea0003800000 */
[----:B------:R-:W-:Y:S02]  /*0340*/  ISETP.GE.AND P0, PT, R11, RZ, PT ;  /* 0x000000ff0b00720c */ /* 0x000fe40003f06270 */
[----:B------:R-:W-:-:S11]  /*0350*/  ISETP.GE.AND P1, PT, R12, RZ, PT ;  /* 0x000000ff0c00720c */ /* 0x000fd60003f26270 */
[----:B------:R-:W-:Y:S02]  /*0360*/  @P0 IMAD.MOV.U32 R10, RZ, RZ, RZ ;  /* 0x000000ffff0a0224 */ /* 0x000fe400078e00ff */
[----:B------:R-:W-:Y:S01]  /*0370*/  @!P0 FFMA R8, R0, 1.84467440737095516160e+19, RZ ;  /* 0x5f80000000088823 */ /* 0x000fe200000000ff */
[----:B------:R-:W-:Y:S02]  /*0380*/  @!P0 IMAD.MOV.U32 R10, RZ, RZ, -0x40 ;  /* 0xffffffc0ff0a8424 */ /* 0x000fe400078e00ff */
[----:B------:R-:W-:Y:S02]  /*0390*/  @!P1 FFMA R9, R3, 1.84467440737095516160e+19, RZ ;  /* 0x5f80000003099823 */ /* 0x000fe400000000ff */
[----:B------:R-:W-:-:S07]  /*03a0*/  @!P1 VIADD R10, R10, 0x40 ;  /* 0x000000400a0a9836 */ /* 0x000fce0000000000 */
.L_x_4:
[----:B------:R-:W-:Y:S01]  /*03b0*/  LEA R0, R7, 0xc0800000, 0x17 ;  /* 0xc080000007007811 */ /* 0x000fe200078eb8ff */
[----:B------:R-:W-:Y:S01]  /*03c0*/  VIADD R6, R6, 0xffffff81 ;  /* 0xffffff8106067836 */ /* 0x000fe20000000000 */
[----:B------:R-:W-:Y:S03]  /*03d0*/  BSSY.RECONVERGENT B2, `(.L_x_9) ;  /* 0x0000035000027945 */ /* 0x000fe60003800200 */
[----:B------:R-:W-:Y:S01]  /*03e0*/  IMAD.IADD R9, R9, 0x1, -R0 ;  /* 0x0000000109097824 */ /* 0x000fe200078e0a00 */
[C---:B------:R-:W-:Y:S01]  /*03f0*/  IADD3 R7, PT, PT, R6.reuse, 0x7f, -R7 ;  /* 0x0000007f06077810 */ /* 0x040fe20007ffe807 */
[----:B------:R-:W-:Y:S02]  /*0400*/  IMAD R0, R6, -0x800000, R8 ;  /* 0xff80000006007824 */ /* 0x000fe400078e0208 */
[----:B------:R-:W0:Y:S01]  /*0410*/  MUFU.RCP R3, R9 ;  /* 0x0000000900037308 */ /* 0x000e220000001000 */
[----:B------:R-:W-:Y:S01]  /*0420*/  FADD.FTZ R11, -R9, -RZ ;  /* 0x800000ff090b7221 */ /* 0x000fe20000010100 */
[----:B------:R-:W-:-:S03]  /*0430*/  IMAD.IADD R7, R7, 0x1, R10 ;  /* 0x0000000107077824 */ /* 0x000fc600078e020a */
[----:B0-----:R-:W-:-:S04]  /*0440*/  FFMA R12, R3, R11, 1 ;  /* 0x3f800000030c7423 */ /* 0x001fc8000000000b */
[----:B------:R-:W-:-:S04]  /*0450*/  FFMA R12, R3, R12, R3 ;  /* 0x0000000c030c7223 */ /* 0x000fc80000000003 */
[----:B------:R-:W-:-:S04]  /*0460*/  FFMA R3, R0, R12, RZ ;  /* 0x0000000c00037223 */ /* 0x000fc800000000ff */
[----:B------:R-:W-:-:S04]  /*0470*/  FFMA R8, R11, R3, R0 ;  /* 0x000000030b087223 */ /* 0x000fc80000000000 */
[----:B------:R-:W-:-:S04]  /*0480*/  FFMA R13, R12, R8, R3 ;  /* 0x000000080c0d7223 */ /* 0x000fc80000000003 */
[----:B------:R-:W-:-:S04]  /*0490*/  FFMA R8, R11, R13, R0 ;  /* 0x0000000d0b087223 */ /* 0x000fc80000000000 */
[----:B------:R-:W-:-:S05]  /*04a0*/  FFMA R0, R12, R8, R13 ;  /* 0x000000080c007223 */ /* 0x000fca000000000d */
[----:B------:R-:W-:-:S04]  /*04b0*/  SHF.R.U32.HI R3, RZ, 0x17, R0 ;  /* 0x00000017ff037819 */ /* 0x000fc80000011600 */
[----:B------:R-:W-:-:S05]  /*04c0*/  LOP3.LUT R3, R3, 0xff, RZ, 0xc0, !PT ;  /* 0x000000ff03037812 */ /* 0x000fca00078ec0ff */
[----:B------:R-:W-:-:S04]  /*04d0*/  IMAD.IADD R9, R3, 0x1, R7 ;  /* 0x0000000103097824 */ /* 0x000fc800078e0207 */
[----:B------:R-:W-:-:S05]  /*04e0*/  VIADD R3, R9, 0xffffffff ;  /* 0xffffffff09037836 */ /* 0x000fca0000000000 */
[----:B------:R-:W-:-:S13]  /*04f0*/  ISETP.GE.U32.AND P0, PT, R3, 0xfe, PT ;  /* 0x000000fe0300780c */ /* 0x000fda0003f06070 */
[----:B------:R-:W-:Y:S05]  /*0500*/  @!P0 BRA `(.L_x_10) ;  /* 0x0000000000808947 */ /* 0x000fea0003800000 */
[----:B------:R-:W-:-:S13]  /*0510*/  ISETP.GT.AND P0, PT, R9, 0xfe, PT ;  /* 0x000000fe0900780c */ /* 0x000fda0003f04270 */
[----:B------:R-:W-:Y:S05]  /*0520*/  @P0 BRA `(.L_x_11) ;  /* 0x00000000006c0947 */ /* 0x000fea0003800000 */
[----:B------:R-:W-:-:S13]  /*0530*/  ISETP.GE.AND P0, PT, R9, 0x1, PT ;  /* 0x000000010900780c */ /* 0x000fda0003f06270 */
[----:B------:R-:W-:Y:S05]  /*0540*/  @P0 BRA `(.L_x_12) ;  /* 0x0000000000740947 */ /* 0x000fea0003800000 */
[----:B------:R-:W-:Y:S02]  /*0550*/  ISETP.GE.AND P0, PT, R9, -0x18, PT ;  /* 0xffffffe80900780c */ /* 0x000fe40003f06270 */
[----:B------:R-:W-:-:S11]  /*0560*/  LOP3.LUT R0, R0, 0x80000000, RZ, 0xc0, !PT ;  /* 0x8000000000007812 */ /* 0x000fd600078ec0ff */
[----:B------:R-:W-:Y:S05]  /*0570*/  @!P0 BRA `(.L_x_12) ;  /* 0x0000000000688947 */ /* 0x000fea0003800000 */
[CCC-:B------:R-:W-:Y:S01]  /*0580*/  FFMA.RZ R3, R12.reuse, R8.reuse, R13.reuse ;  /* 0x000000080c037223 */ /* 0x1c0fe2000000c00d */
[CCC-:B------:R-:W-:Y:S01]  /*0590*/  FFMA.RM R6, R12.reuse, R8.reuse, R13.reuse ;  /* 0x000000080c067223 */ /* 0x1c0fe2000000400d */
[C---:B------:R-:W-:Y:S02]  /*05a0*/  ISETP.NE.AND P2, PT, R9.reuse, RZ, PT ;  /* 0x000000ff0900720c */ /* 0x040fe40003f45270 */
[----:B------:R-:W-:Y:S02]  /*05b0*/  ISETP.NE.AND P1, PT, R9, RZ, PT ;  /* 0x000000ff0900720c */ /* 0x000fe40003f25270 */
[----:B------:R-:W-:Y:S01]  /*05c0*/  LOP3.LUT R7, R3, 0x7fffff, RZ, 0xc0, !PT ;  /* 0x007fffff03077812 */ /* 0x000fe200078ec0ff */
[----:B------:R-:W-:Y:S01]  /*05d0*/  FFMA.RP R3, R12, R8, R13 ;  /* 0x000000080c037223 */ /* 0x000fe2000000800d */
[----:B------:R-:W-:Y:S02]  /*05e0*/  VIADD R8, R9, 0x20 ;  /* 0x0000002009087836 */ /* 0x000fe40000000000 */
[----:B------:R-:W-:Y:S01]  /*05f0*/  LOP3.LUT R7, R7, 0x800000, RZ, 0xfc, !PT ;  /* 0x0080000007077812 */ /* 0x000fe200078efcff */
[----:B------:R-:W-:Y:S01]  /*0600*/  IMAD.MOV R9, RZ, RZ, -R9 ;  /* 0x000000ffff097224 */ /* 0x000fe200078e0a09 */
[----:B------:R-:W-:-:S02]  /*0610*/  FSETP.NEU.FTZ.AND P0, PT, R3, R6, PT ;  /* 0x000000060300720b */ /* 0x000fc40003f1d000 */
[----:B------:R-:W-:Y:S02]  /*0620*/  SHF.L.U32 R8, R7, R8, RZ ;  /* 0x0000000807087219 */ /* 0x000fe400000006ff */
[----:B------:R-:W-:Y:S02]  /*0630*/  SEL R6, R9, RZ, P2 ;  /* 0x000000ff09067207 */ /* 0x000fe40001000000 */
[----:B------:R-:W-:Y:S02]  /*0640*/  ISETP.NE.AND P1, PT, R8, RZ, P1 ;  /* 0x000000ff0800720c */ /* 0x000fe40000f25270 */
[----:B------:R-:W-:Y:S02]  /*0650*/  SHF.R.U32.HI R6, RZ, R6, R7 ;  /* 0x00000006ff067219 */ /* 0x000fe40000011607 */
[----:B------:R-:W-:Y:S02]  /*0660*/  PLOP3.LUT P0, PT, P0, P1, PT, 0xf8, 0x8f ;  /* 0x00000000008f781c */ /* 0x000fe40000703f70 */
[----:B------:R-:W-:-:S02]  /*0670*/  SHF.R.U32.HI R8, RZ, 0x1, R6 ;  /* 0x00000001ff087819 */ /* 0x000fc40000011606 */
[----:B------:R-:W-:-:S04]  /*0680*/  SEL R3, RZ, 0x1, !P0 ;  /* 0x00000001ff037807 */ /* 0x000fc80004000000 */
[----:B------:R-:W-:-:S04]  /*0690*/  LOP3.LUT R3, R3, 0x1, R8, 0xf8, !PT ;  /* 0x0000000103037812 */ /* 0x000fc800078ef808 */
[----:B------:R-:W-:-:S05]  /*06a0*/  LOP3.LUT R3, R3, R6, RZ, 0xc0, !PT ;  /* 0x0000000603037212 */ /* 0x000fca00078ec0ff */
[----:B------:R-:W-:-:S05]  /*06b0*/  IMAD.IADD R3, R8, 0x1, R3 ;  /* 0x0000000108037824 */ /* 0x000fca00078e0203 */
[----:B------:R-:W-:Y:S01]  /*06c0*/  LOP3.LUT R0, R3, R0, RZ, 0xfc, !PT ;  /* 0x0000000003007212 */ /* 0x000fe200078efcff */
[----:B------:R-:W-:Y:S06]  /*06d0*/  BRA `(.L_x_12) ;  /* 0x0000000000107947 */ /* 0x000fec0003800000 */
.L_x_11:
[----:B------:R-:W-:-:S04]  /*06e0*/  LOP3.LUT R0, R0, 0x80000000, RZ, 0xc0, !PT ;  /* 0x8000000000007812 */ /* 0x000fc800078ec0ff */
[----:B------:R-:W-:Y:S01]  /*06f0*/  LOP3.LUT R0, R0, 0x7f800000, RZ, 0xfc, !PT ;  /* 0x7f80000000007812 */ /* 0x000fe200078efcff */
[----:B------:R-:W-:Y:S06]  /*0700*/  BRA `(.L_x_12) ;  /* 0x0000000000047947 */ /* 0x000fec0003800000 */
.L_x_10:
[----:B------:R-:W-:-:S07]  /*0710*/  IMAD R0, R7, 0x800000, R0 ;  /* 0x0080000007007824 */ /* 0x000fce00078e0200 */
.L_x_12:
[----:B------:R-:W-:Y:S05]  /*0720*/  BSYNC.RECONVERGENT B2 ;  /* 0x0000000000027941 */ /* 0x000fea0003800200 */
.L_x_9:
[----:B------:R-:W-:Y:S05]  /*0730*/  BRA `(.L_x_13) ;  /* 0x0000000000207947 */ /* 0x000fea0003800000 */
.L_x_8:
[----:B------:R-:W-:-:S04]  /*0740*/  LOP3.LUT R0, R9, 0x80000000, R8, 0x48, !PT ;  /* 0x8000000009007812 */ /* 0x000fc800078e4808 */
[----:B------:R-:W-:Y:S01]  /*0750*/  LOP3.LUT R0, R0, 0x7f800000, RZ, 0xfc, !PT ;  /* 0x7f80000000007812 */ /* 0x000fe200078efcff */
[----:B------:R-:W-:Y:S06]  /*0760*/  BRA `(.L_x_13) ;  /* 0x0000000000147947 */ /* 0x000fec0003800000 */
.L_x_7:
[----:B------:R-:W-:Y:S01]  /*0770*/  LOP3.LUT R0, R9, 0x80000000, R8, 0x48, !PT ;  /* 0x8000000009007812 */ /* 0x000fe200078e4808 */
[----:B------:R-:W-:Y:S06]  /*0780*/  BRA `(.L_x_13) ;  /* 0x00000000000c7947 */ /* 0x000fec0003800000 */
.L_x_6:
[----:B------:R-:W0:Y:S01]  /*0790*/  MUFU.RSQ R0, -QNAN ;  /* 0xffc0000000007908 */ /* 0x000e220000001400 */
[----:B------:R-:W-:Y:S05]  /*07a0*/  BRA `(.L_x_13) ;  /* 0x0000000000047947 */ /* 0x000fea0003800000 */
.L_x_5:
[----:B------:R-:W-:-:S07]  /*07b0*/  FADD.FTZ R0, R0, R3 ;  /* 0x0000000300007221 */ /* 0x000fce0000010000 */
.L_x_13:
[----:B------:R-:W-:Y:S05]  /*07c0*/  BSYNC.RECONVERGENT B1 ;  /* 0x0000000000017941 */ /* 0x000fea0003800200 */
.L_x_3:
[----:B------:R-:W-:-:S04]  /*07d0*/  IMAD.MOV.U32 R3, RZ, RZ, 0x0 ;  /* 0x00000000ff037424 */ /* 0x000fc800078e00ff */
[----:B0-----:R-:W-:Y:S05]  /*07e0*/  RET.REL.NODEC R2 `(_Z5DividPfS_) ;  /* 0xfffffff802047950 */ /* 0x001fea0003c3ffff */
.L_x_14:
        /* <DEDUP_REMOVED lines=9> */
.L_x_16:


//--------------------- .text._Z3ExpPfS_          --------------------------
	.section	.text._Z3ExpPfS_,"ax",@progbits
	.align	128
        .global         _Z3ExpPfS_
        .type           _Z3ExpPfS_,@function
        .size           _Z3ExpPfS_,(.L_x_19 - _Z3ExpPfS_)
        .other          _Z3ExpPfS_,@"STO_CUDA_ENTRY STV_DEFAULT"
_Z3ExpPfS_:
.text._Z3ExpPfS_:
[----:B------:R-:W-:Y:S01]  /*0000*/  LDC R1, c[0x0][0x37c] ;  /* 0x0000df00ff017b82 */ /* 0x000fe20000000800 */
[----:B------:R-:W0:Y:S07]  /*0010*/  S2R R9, SR_TID.X ;  /* 0x0000000000097919 */ /* 0x000e2e0000002100 */
[----:B------:R-:W0:Y:S01]  /*0020*/  LDC.64 R2, c[0x0][0x388] ;  /* 0x0000e200ff027b82 */ /* 0x000e220000000a00 */
[----:B------:R-:W1:Y:S01]  /*0030*/  LDCU.64 UR4, c[0x0][0x358] ;  /* 0x00006b00ff0477ac */ /* 0x000e620008000a00 */
[----:B0-----:R-:W-:-:S06]  /*0040*/  IMAD.WIDE.U32 R2, R9, 0x4, R2 ;  /* 0x0000000409027825 */ /* 0x001fcc00078e0002 */
[----:B-1----:R-:W2:Y:S01]  /*0050*/  LDG.E R2, desc[UR4][R2.64] ;  /* 0x0000000402027981 */ /* 0x002ea2000c1e1900 */
[----:B------:R-:W-:Y:S01]  /*0060*/  HFMA2 R5, -RZ, RZ, 0.96630859375, -0.0022525787353515625 ;  /* 0x3bbb989dff057431 */ /* 0x000fe200000001ff */
[----:B------:R-:W-:-:S04]  /*0070*/  MOV R7, 0x437c0000 ;  /* 0x437c000000077802 */ /* 0x000fc80000000f00 */
[----:B--2---:R-:W-:Y:S02]  /*0080*/  FFMA.SAT R0, R2, R5, 0.5 ;  /* 0x3f00000002007423 */ /* 0x004fe40000002005 */
[----:B------:R-:W0:Y:S02]  /*0090*/  LDC.64 R4, c[0x0][0x380] ;  /* 0x0000e000ff047b82 */ /* 0x000e240000000a00 */
[----:B------:R-:W-:-:S04]  /*00a0*/  FFMA.RM R0, R0, R7, 12582913 ;  /* 0x4b40000100007423 */ /* 0x000fc80000004007 */
[C---:B------:R-:W-:Y:S01]  /*00b0*/  FADD R7, R0.reuse, -12583039 ;  /* 0xcb40007f00077421 */ /* 0x040fe20000000000 */
[----:B------:R-:W-:-:S03]  /*00c0*/  SHF.L.U32 R0, R0, 0x17, RZ ;  /* 0x0000001700007819 */ /* 0x000fc600000006ff */
[----:B------:R-:W-:-:S04]  /*00d0*/  FFMA R7, R2, 1.4426950216293334961, -R7 ;  /* 0x3fb8aa3b02077823 */ /* 0x000fc80000000807 */
[----:B------:R-:W-:-:S06]  /*00e0*/  FFMA R7, R2, 1.925963033500011079e-08, R7 ;  /* 0x32a5706002077823 */ /* 0x000fcc0000000007 */
[----:B------:R-:W1:Y:S01]  /*00f0*/  MUFU.EX2 R7, R7 ;  /* 0x0000000700077308 */ /* 0x000e620000000800 */
[----:B0-----:R-:W-:-:S04]  /*0100*/  IMAD.WIDE.U32 R2, R9, 0x4, R4 ;  /* 0x0000000409027825 */ /* 0x001fc800078e0004 */
[----:B-1----:R-:W-:-:S05]  /*0110*/  FMUL R5, R0, R7 ;  /* 0x0000000700057220 */ /* 0x002fca0000400000 */
[----:B------:R-:W-:Y:S01]  /*0120*/  STG.E desc[UR4][R2.64], R5 ;  /* 0x0000000502007986 */ /* 0x000fe2000c101904 */
[----:B------:R-:W-:Y:S05]  /*0130*/  EXIT ;  /* 0x000000000000794d */ /* 0x000fea0003800000 */
.L_x_15:
        /* <DEDUP_REMOVED lines=12> */
.L_x_19:


//--------------------- .nv.shared.reserved.0     --------------------------
	.section	.nv.shared.reserved.0,"aw",@nobits
	.weak		__nv_reservedSMEM_offset_0_alias
	.size		__nv_reservedSMEM_offset_0_alias, 0, 64
	.other		__nv_reservedSMEM_offset_0_alias,@"STO_CUDA_RESERVED_SHARED STV_DEFAULT"
__nv_reservedSMEM_offset_0_alias:
	.zero		0
	.zero		64


//--------------------- .nv.constant0._Z3SumPfS_  --------------------------
	.section	.nv.constant0._Z3SumPfS_,"a",@progbits
	.sectionflags	@""
	.align	4
.nv.constant0._Z3SumPfS_:
	.zero		912


//--------------------- .nv.constant0._Z5DividPfS_ --------------------------
	.section	.nv.constant0._Z5DividPfS_,"a",@progbits
	.sectionflags	@""
	.align	4
.nv.constant0._Z5DividPfS_:
	.zero		912


//--------------------- .nv.constant0._Z3ExpPfS_  --------------------------
	.section	.nv.constant0._Z3ExpPfS_,"a",@progbits
	.sectionflags	@""
	.align	4
.nv.constant0._Z3ExpPfS_:
	.zero		912


//--------------------- SYMBOLS --------------------------

	.type		.nv.reservedSmem.offset0,@object
	.size		.nv.reservedSmem.offset0,0x4
